//
// Generated by NVIDIA NVVM Compiler
//
// Compiler Build ID: CL-36424714
// Cuda compilation tools, release 13.0, V13.0.88
// Based on NVVM 20.0.0
//

.version 9.0
.target sm_100
.address_size 64

	// .globl	_Z12pagerank_csrIdEvPT_PyS2_PdS3_y

.visible .entry _Z12pagerank_csrIdEvPT_PyS2_PdS3_y(
	.param .u64 .ptr .align 1 _Z12pagerank_csrIdEvPT_PyS2_PdS3_y_param_0,
	.param .u64 .ptr .align 1 _Z12pagerank_csrIdEvPT_PyS2_PdS3_y_param_1,
	.param .u64 .ptr .align 1 _Z12pagerank_csrIdEvPT_PyS2_PdS3_y_param_2,
	.param .u64 .ptr .align 1 _Z12pagerank_csrIdEvPT_PyS2_PdS3_y_param_3,
	.param .u64 .ptr .align 1 _Z12pagerank_csrIdEvPT_PyS2_PdS3_y_param_4,
	.param .u64 _Z12pagerank_csrIdEvPT_PyS2_PdS3_y_param_5
)
{
	.reg .pred 	%p<4>;
	.reg .b32 	%r<9>;
	.reg .b64 	%rd<30>;
	.reg .b64 	%fd<15>;

	ld.param.u64 	%rd10, [_Z12pagerank_csrIdEvPT_PyS2_PdS3_y_param_0];
	ld.param.u64 	%rd11, [_Z12pagerank_csrIdEvPT_PyS2_PdS3_y_param_1];
	ld.param.u64 	%rd12, [_Z12pagerank_csrIdEvPT_PyS2_PdS3_y_param_2];
	ld.param.u64 	%rd13, [_Z12pagerank_csrIdEvPT_PyS2_PdS3_y_param_3];
	ld.param.u64 	%rd14, [_Z12pagerank_csrIdEvPT_PyS2_PdS3_y_param_4];
	ld.param.u64 	%rd15, [_Z12pagerank_csrIdEvPT_PyS2_PdS3_y_param_5];
	mov.u32 	%r4, %ctaid.x;
	mov.u32 	%r5, %ntid.x;
	mov.u32 	%r6, %tid.x;
	mad.lo.s32 	%r7, %r4, %r5, %r6;
	cvt.s64.s32 	%rd1, %r7;
	setp.le.u64 	%p1, %rd15, %rd1;
	@%p1 bra 	$L__BB0_6;
	cvta.to.global.u64 	%rd16, %rd11;
	shl.b64 	%rd17, %rd1, 3;
	add.s64 	%rd18, %rd16, %rd17;
	ld.global.u64 	%rd2, [%rd18];
	cvt.s64.s32 	%rd29, %rd2;
	ld.global.u64 	%rd4, [%rd18+8];
	setp.le.u64 	%p2, %rd4, %rd29;
	mov.f64 	%fd14, 0d0000000000000000;
	@%p2 bra 	$L__BB0_5;
	cvt.u32.u64 	%r8, %rd2;
	cvta.to.global.u64 	%rd5, %rd12;
	cvta.to.global.u64 	%rd6, %rd13;
	cvta.to.global.u64 	%rd7, %rd10;
	mov.f64 	%fd13, 0d0000000000000000;
$L__BB0_3:
	shl.b64 	%rd19, %rd29, 3;
	add.s64 	%rd20, %rd5, %rd19;
	ld.global.u64 	%rd21, [%rd20];
	shl.b64 	%rd22, %rd21, 32;
	shr.s64 	%rd23, %rd22, 29;
	add.s64 	%rd24, %rd6, %rd23;
	ld.global.f64 	%fd7, [%rd24];
	add.s64 	%rd25, %rd7, %rd19;
	ld.global.f64 	%fd8, [%rd25];
	fma.rn.f64 	%fd13, %fd7, %fd8, %fd13;
	add.s32 	%r8, %r8, 1;
	cvt.s64.s32 	%rd29, %r8;
	setp.gt.u64 	%p3, %rd4, %rd29;
	@%p3 bra 	$L__BB0_3;
	mul.f64 	%fd14, %fd13, 0d3FEB333333333333;
$L__BB0_5:
	cvt.rn.f64.u64 	%fd9, %rd15;
	mov.f64 	%fd10, 0d3FC3333333333334;
	div.rn.f64 	%fd11, %fd10, %fd9;
	add.f64 	%fd12, %fd11, %fd14;
	cvta.to.global.u64 	%rd26, %rd14;
	add.s64 	%rd28, %rd26, %rd17;
	st.global.f64 	[%rd28], %fd12;
$L__BB0_6:
	ret;

}


// ===== COMPILED SASS (sm_100) =====

	.target	sm_100

	.elftype	@"ET_EXEC"


//--------------------- .note.nv.tkinfo           --------------------------
	.section	.note.nv.tkinfo,"",@"SHT_NOTE"
	.sectionflags	@"SHF_NOTE_NV_TKINFO"
	.tkinfo
        /*0018*/ 	.word	0x00000002
        /*0030*/ 	.string	""
        /*0030*/ 	.string	"ptxas"
        /*0030*/ 	.string	"Cuda compilation tools, release 13.0, V13.0.88"
        /*0030*/ 	.string	"Build cuda_13.0.r13.0/compiler.36424714_0"
        /*0030*/ 	.string	"-arch sm_100 -m 64 "



//--------------------- .note.nv.cuinfo           --------------------------
	.section	.note.nv.cuinfo,"",@"SHT_NOTE"
	.sectionflags	@"SHF_NOTE_NV_CUINFO"
        /*0018*/ 	.short	0x0002
        /*001a*/ 	.short	0x0064
        /*001c*/ 	.short	0x0082
	.zero		2


//--------------------- .nv.info                  --------------------------
	.section	.nv.info,"",@"SHT_CUDA_INFO"
	.align	4


	//----- nvinfo : EIATTR_REGCOUNT
	.align		4
        /*0000*/ 	.byte	0x04, 0x2f
        /*0002*/ 	.short	(.L_1 - .L_0)
	.align		4
.L_0:
        /*0004*/ 	.word	index@(_Z12pagerank_csrIdEvPT_PyS2_PdS3_y)
        /*0008*/ 	.word	0x00000018


	//----- nvinfo : EIATTR_FRAME_SIZE
	.align		4
.L_1:
        /*000c*/ 	.byte	0x04, 0x11
        /*000e*/ 	.short	(.L_3 - .L_2)
	.align		4
.L_2:
        /*0010*/ 	.word	index@($__internal_0_$__cuda_sm20_div_rn_f64_full)
        /*0014*/ 	.word	0x00000000


	//----- nvinfo : EIATTR_FRAME_SIZE
	.align		4
.L_3:
        /*0018*/ 	.byte	0x04, 0x11
        /*001a*/ 	.short	(.L_5 - .L_4)
	.align		4
.L_4:
        /*001c*/ 	.word	index@(_Z12pagerank_csrIdEvPT_PyS2_PdS3_y)
        /*0020*/ 	.word	0x00000000


	//----- nvinfo : EIATTR_MIN_STACK_SIZE
	.align		4
.L_5:
        /*0024*/ 	.byte	0x04, 0x12
        /*0026*/ 	.short	(.L_7 - .L_6)
	.align		4
.L_6:
        /*0028*/ 	.word	index@(_Z12pagerank_csrIdEvPT_PyS2_PdS3_y)
        /*002c*/ 	.word	0x00000000
.L_7:


//--------------------- .nv.compat                --------------------------
	.section	.nv.compat,"",@"SHT_CUDA_COMPAT_INFO"
	.align	4
        /*0000*/ 	.byte	0x02, 0x09, 0x00, 0x00, 0x02, 0x02, 0x01, 0x00, 0x02, 0x05, 0x05, 0x00, 0x03, 0x07, 0x01, 0x01
        /*0010*/ 	.byte	0x02, 0x03, 0x00, 0x00, 0x02, 0x06, 0x01, 0x00, 0x04, 0x0b, 0x08, 0x00, 0x01, 0x00, 0x00, 0x00
        /*0020*/ 	.byte	0x00, 0x00, 0x00, 0x00


//--------------------- .nv.info._Z12pagerank_csrIdEvPT_PyS2_PdS3_y --------------------------
	.section	.nv.info._Z12pagerank_csrIdEvPT_PyS2_PdS3_y,"",@"SHT_CUDA_INFO"
	.sectionflags	@""
	.align	4


	//----- nvinfo : EIATTR_CUDA_API_VERSION
	.align		4
        /*0000*/ 	.byte	0x04, 0x37
        /*0002*/ 	.short	(.L_9 - .L_8)
.L_8:
        /*0004*/ 	.word	0x00000082


	//----- nvinfo : EIATTR_KPARAM_INFO
	.align		4
.L_9:
        /*0008*/ 	.byte	0x04, 0x17
        /*000a*/ 	.short	(.L_11 - .L_10)
.L_10:
        /*000c*/ 	.word	0x00000000
        /*0010*/ 	.short	0x0005
        /*0012*/ 	.short	0x0028
        /*0014*/ 	.byte	0x00, 0xf0, 0x21, 0x00


	//----- nvinfo : EIATTR_KPARAM_INFO
	.align		4
.L_11:
        /*0018*/ 	.byte	0x04, 0x17
        /*001a*/ 	.short	(.L_13 - .L_12)
.L_12:
        /*001c*/ 	.word	0x00000000
        /*0020*/ 	.short	0x0004
        /*0022*/ 	.short	0x0020
        /*0024*/ 	.byte	0x00, 0xf5, 0x21, 0x00


	//----- nvinfo : EIATTR_KPARAM_INFO
	.align		4
.L_13:
        /*0028*/ 	.byte	0x04, 0x17
        /*002a*/ 	.short	(.L_15 - .L_14)
.L_14:
        /*002c*/ 	.word	0x00000000
        /*0030*/ 	.short	0x0003
        /*0032*/ 	.short	0x0018
        /*0034*/ 	.byte	0x00, 0xf5, 0x21, 0x00


	//----- nvinfo : EIATTR_KPARAM_INFO
	.align		4
.L_15:
        /*0038*/ 	.byte	0x04, 0x17
        /*003a*/ 	.short	(.L_17 - .L_16)
.L_16:
        /*003c*/ 	.word	0x00000000
        /*0040*/ 	.short	0x0002
        /*0042*/ 	.short	0x0010
        /*0044*/ 	.byte	0x00, 0xf5, 0x21, 0x00


	//----- nvinfo : EIATTR_KPARAM_INFO
	.align		4
.L_17:
        /*0048*/ 	.byte	0x04, 0x17
        /*004a*/ 	.short	(.L_19 - .L_18)
.L_18:
        /*004c*/ 	.word	0x00000000
        /*0050*/ 	.short	0x0001
        /*0052*/ 	.short	0x0008
        /*0054*/ 	.byte	0x00, 0xf5, 0x21, 0x00


	//----- nvinfo : EIATTR_KPARAM_INFO
	.align		4
.L_19:
        /*0058*/ 	.byte	0x04, 0x17
        /*005a*/ 	.short	(.L_21 - .L_20)
.L_20:
        /*005c*/ 	.word	0x00000000
        /*0060*/ 	.short	0x0000
        /*0062*/ 	.short	0x0000
        /*0064*/ 	.byte	0x00, 0xf5, 0x21, 0x00


	//----- nvinfo : EIATTR_SPARSE_MMA_MASK
	.align		4
.L_21:
        /*0068*/ 	.byte	0x03, 0x50
        /*006a*/ 	.short	0x0000


	//----- nvinfo : EIATTR_MAXREG_COUNT
	.align		4
        /*006c*/ 	.byte	0x03, 0x1b
        /*006e*/ 	.short	0x00ff


	//----- nvinfo : EIATTR_MERCURY_ISA_VERSION
	.align		4
        /*0070*/ 	.byte	0x03, 0x5f
        /*0072*/ 	.short	0x0101


	//----- nvinfo : EIATTR_VRC_CTA_INIT_COUNT
	.align		4
        /*0074*/ 	.byte	0x02, 0x4a
	.zero		1
	.zero		1


	//----- nvinfo : EIATTR_EXIT_INSTR_OFFSETS
	.align		4
        /*0078*/ 	.byte	0x04, 0x1c
        /*007a*/ 	.short	(.L_23 - .L_22)


	//   ....[0]....
.L_22:
        /*007c*/ 	.word	0x00000090


	//   ....[1]....
        /*0080*/ 	.word	0x000004e0


	//----- nvinfo : EIATTR_CRS_STACK_SIZE
	.align		4
.L_23:
        /*0084*/ 	.byte	0x04, 0x1e
        /*0086*/ 	.short	(.L_25 - .L_24)
.L_24:
        /*0088*/ 	.word	0x00000000


	//----- nvinfo : EIATTR_CBANK_PARAM_SIZE
	.align		4
.L_25:
        /*008c*/ 	.byte	0x03, 0x19
        /*008e*/ 	.short	0x0030


	//----- nvinfo : EIATTR_PARAM_CBANK
	.align		4
        /*0090*/ 	.byte	0x04, 0x0a
        /*0092*/ 	.short	(.L_27 - .L_26)
	.align		4
.L_26:
        /*0094*/ 	.word	index@(.nv.constant0._Z12pagerank_csrIdEvPT_PyS2_PdS3_y)
        /*0098*/ 	.short	0x0380
        /*009a*/ 	.short	0x0030


	//----- nvinfo : EIATTR_SW_WAR
	.align		4
.L_27:
        /*009c*/ 	.byte	0x04, 0x36
        /*009e*/ 	.short	(.L_29 - .L_28)
.L_28:
        /*00a0*/ 	.word	0x00000008
.L_29:


//--------------------- .nv.callgraph             --------------------------
	.section	.nv.callgraph,"",@"SHT_CUDA_CALLGRAPH"
	.align	4
	.sectionentsize	8
	.align		4
        /*0000*/ 	.word	0x00000000
	.align		4
        /*0004*/ 	.word	0xffffffff
	.align		4
        /*0008*/ 	.word	0x00000000
	.align		4
        /*000c*/ 	.word	0xfffffffe
	.align		4
        /*0010*/ 	.word	0x00000000
	.align		4
        /*0014*/ 	.word	0xfffffffd
	.align		4
        /*0018*/ 	.word	0x00000000
	.align		4
        /*001c*/ 	.word	0xfffffffc


//--------------------- .text._Z12pagerank_csrIdEvPT_PyS2_PdS3_y --------------------------
	.section	.text._Z12pagerank_csrIdEvPT_PyS2_PdS3_y,"ax",@progbits
	.align	128
        .global         _Z12pagerank_csrIdEvPT_PyS2_PdS3_y
        .type           _Z12pagerank_csrIdEvPT_PyS2_PdS3_y,@function
        .size           _Z12pagerank_csrIdEvPT_PyS2_PdS3_y,(.L_x_9 - _Z12pagerank_csrIdEvPT_PyS2_PdS3_y)
        .other          _Z12pagerank_csrIdEvPT_PyS2_PdS3_y,@"STO_CUDA_ENTRY STV_DEFAULT"
_Z12pagerank_csrIdEvPT_PyS2_PdS3_y:
.text._Z12pagerank_csrIdEvPT_PyS2_PdS3_y:
[----:B------:R-:W-:Y:S01]  /*0000*/  LDC R1, c[0x0][0x37c] ;  /* 0x0000df00ff017b82 */ /* 0x000fe20000000800 */
[----:B------:R-:W0:Y:S07]  /*0010*/  S2R R3, SR_TID.X ;  /* 0x0000000000037919 */ /* 0x000e2e0000002100 */
[----:B------:R-:W0:Y:S01]  /*0020*/  S2UR UR4, SR_CTAID.X ;  /* 0x00000000000479c3 */ /* 0x000e220000002500 */
[----:B------:R-:W1:Y:S07]  /*0030*/  LDCU.64 UR6, c[0x0][0x3a8] ;  /* 0x00007500ff0677ac */ /* 0x000e6e0008000a00 */
[----:B------:R-:W0:Y:S02]  /*0040*/  LDC R6, c[0x0][0x360] ;  /* 0x0000d800ff067b82 */ /* 0x000e240000000800 */
[----:B0-----:R-:W-:-:S05]  /*0050*/  IMAD R6, R6, UR4, R3 ;  /* 0x0000000406067c24 */ /* 0x001fca000f8e0203 */
[----:B-1----:R-:W-:Y:S02]  /*0060*/  ISETP.GE.U32.AND P0, PT, R6, UR6, PT ;  /* 0x0000000606007c0c */ /* 0x002fe4000bf06070 */
[----:B------:R-:W-:-:S04]  /*0070*/  SHF.R.S32.HI R3, RZ, 0x1f, R6 ;  /* 0x0000001fff037819 */ /* 0x000fc80000011406 */
[----:B------:R-:W-:-:S13]  /*0080*/  ISETP.GE.U32.AND.EX P0, PT, R3, UR7, PT, P0 ;  /* 0x0000000703007c0c */ /* 0x000fda000bf06100 */
[----:B------:R-:W-:Y:S05]  /*0090*/  @P0 EXIT ;  /* 0x000000000000094d */ /* 0x000fea0003800000 */
[----:B------:R-:W0:Y:S01]  /*00a0*/  LDCU.64 UR6, c[0x0][0x388] ;  /* 0x00007100ff0677ac */ /* 0x000e220008000a00 */
[C---:B------:R-:W-:Y:S01]  /*00b0*/  IMAD.SHL.U32 R0, R6.reuse, 0x8, RZ ;  /* 0x0000000806007824 */ /* 0x040fe200078e00ff */
[----:B------:R-:W-:Y:S01]  /*00c0*/  SHF.L.U64.HI R6, R6, 0x3, R3 ;  /* 0x0000000306067819 */ /* 0x000fe20000010203 */
[----:B------:R-:W1:Y:S01]  /*00d0*/  LDCU.64 UR4, c[0x0][0x358] ;  /* 0x00006b00ff0477ac */ /* 0x000e620008000a00 */
[----:B------:R-:W2:Y:S02]  /*00e0*/  LDCU.128 UR8, c[0x0][0x390] ;  /* 0x00007200ff0877ac */ /* 0x000ea40008000c00 */
[----:B0-----:R-:W-:-:S04]  /*00f0*/  IADD3 R8, P0, PT, R0, UR6, RZ ;  /* 0x0000000600087c10 */ /* 0x001fc8000ff1e0ff */
[----:B------:R-:W-:Y:S01]  /*0100*/  IADD3.X R9, PT, PT, R6, UR7, RZ, P0, !PT ;  /* 0x0000000706097c10 */ /* 0x000fe200087fe4ff */
[----:B------:R-:W0:Y:S04]  /*0110*/  LDCU.64 UR6, c[0x0][0x380] ;  /* 0x00007000ff0677ac */ /* 0x000e280008000a00 */
[----:B-1----:R-:W3:Y:S04]  /*0120*/  LDG.E R7, desc[UR4][R8.64] ;  /* 0x0000000408077981 */ /* 0x002ee8000c1e1900 */
[----:B------:R-:W4:Y:S01]  /*0130*/  LDG.E.64 R2, desc[UR4][R8.64+0x8] ;  /* 0x0000080408027981 */ /* 0x000f22000c1e1b00 */
[----:B------:R-:W-:Y:S01]  /*0140*/  BSSY.RECONVERGENT B0, `(.L_x_0) ;  /* 0x0000021000007945 */ /* 0x000fe20003800200 */
[----:B------:R-:W-:-:S02]  /*0150*/  CS2R R4, SRZ ;  /* 0x0000000000047805 */ /* 0x000fc4000001ff00 */
[----:B---3--:R-:W-:Y:S02]  /*0160*/  SHF.R.S32.HI R11, RZ, 0x1f, R7 ;  /* 0x0000001fff0b7819 */ /* 0x008fe40000011407 */
[----:B----4-:R-:W-:-:S04]  /*0170*/  ISETP.GT.U32.AND P0, PT, R2, R7, PT ;  /* 0x000000070200720c */ /* 0x010fc80003f04070 */
[----:B------:R-:W-:-:S13]  /*0180*/  ISETP.GT.U32.AND.EX P0, PT, R3, R11, PT, P0 ;  /* 0x0000000b0300720c */ /* 0x000fda0003f04100 */
[----:B0-2---:R-:W-:Y:S05]  /*0190*/  @!P0 BRA `(.L_x_1) ;  /* 0x00000000006c8947 */ /* 0x005fea0003800000 */
[----:B------:R-:W-:Y:S01]  /*01a0*/  BSSY.RECONVERGENT B1, `(.L_x_2) ;  /* 0x0000017000017945 */ /* 0x000fe20003800200 */
[----:B------:R-:W-:Y:S01]  /*01b0*/  IMAD.MOV.U32 R14, RZ, RZ, R11 ;  /* 0x000000ffff0e7224 */ /* 0x000fe200078e000b */
[----:B------:R-:W-:Y:S01]  /*01c0*/  CS2R R4, SRZ ;  /* 0x0000000000047805 */ /* 0x000fe2000001ff00 */
[----:B------:R-:W-:-:S07]  /*01d0*/  IMAD.MOV.U32 R15, RZ, RZ, R7 ;  /* 0x000000ffff0f7224 */ /* 0x000fce00078e0007 */
.L_x_3:
[C---:B------:R-:W-:Y:S01]  /*01e0*/  IMAD.SHL.U32 R10, R15.reuse, 0x8, RZ ;  /* 0x000000080f0a7824 */ /* 0x040fe200078e00ff */
[----:B------:R-:W-:-:S04]  /*01f0*/  SHF.L.U64.HI R9, R15, 0x3, R14 ;  /* 0x000000030f097819 */ /* 0x000fc8000001020e */
[----:B------:R-:W-:-:S04]  /*0200*/  IADD3 R12, P0, PT, R10, UR8, RZ ;  /* 0x000000080a0c7c10 */ /* 0x000fc8000ff1e0ff */
[----:B------:R-:W-:-:S05]  /*0210*/  IADD3.X R13, PT, PT, R9, UR9, RZ, P0, !PT ;  /* 0x00000009090d7c10 */ /* 0x000fca00087fe4ff */
[----:B------:R-:W2:Y:S01]  /*0220*/  LDG.E R12, desc[UR4][R12.64] ;  /* 0x000000040c0c7981 */ /* 0x000ea2000c1e1900 */
[----:B------:R-:W-:-:S04]  /*0230*/  IADD3 R10, P1, PT, R10, UR6, RZ ;  /* 0x000000060a0a7c10 */ /* 0x000fc8000ff3e0ff */
[----:B------:R-:W-:-:S06]  /*0240*/  IADD3.X R11, PT, PT, R9, UR7, RZ, P1, !PT ;  /* 0x00000007090b7c10 */ /* 0x000fcc0008ffe4ff */
[----:B------:R-:W3:Y:S01]  /*0250*/  LDG.E.64 R10, desc[UR4][R10.64] ;  /* 0x000000040a0a7981 */ /* 0x000ee2000c1e1b00 */
[----:B--2---:R-:W-:-:S04]  /*0260*/  SHF.R.S64 R8, RZ, 0x1d, R12 ;  /* 0x0000001dff087819 */ /* 0x004fc8000000100c */
[----:B------:R-:W-:-:S04]  /*0270*/  IADD3 R8, P0, PT, R8, UR10, RZ ;  /* 0x0000000a08087c10 */ /* 0x000fc8000ff1e0ff */
[----:B------:R-:W-:-:S06]  /*0280*/  LEA.HI.X.SX32 R9, R12, UR11, 0x3, P0 ;  /* 0x0000000b0c097c11 */ /* 0x000fcc00080f1eff */
[----:B------:R-:W3:Y:S01]  /*0290*/  LDG.E.64 R8, desc[UR4][R8.64] ;  /* 0x0000000408087981 */ /* 0x000ee2000c1e1b00 */
[----:B------:R-:W-:-:S05]  /*02a0*/  VIADD R15, R7, 0x1 ;  /* 0x00000001070f7836 */ /* 0x000fca0000000000 */
[----:B------:R-:W-:Y:S02]  /*02b0*/  ISETP.GT.U32.AND P0, PT, R2, R15, PT ;  /* 0x0000000f0200720c */ /* 0x000fe40003f04070 */
[----:B------:R-:W-:-:S04]  /*02c0*/  SHF.R.S32.HI R14, RZ, 0x1f, R15 ;  /* 0x0000001fff0e7819 */ /* 0x000fc8000001140f */
[----:B------:R-:W-:Y:S01]  /*02d0*/  ISETP.GT.U32.AND.EX P0, PT, R3, R14, PT, P0 ;  /* 0x0000000e0300720c */ /* 0x000fe20003f04100 */
[----:B------:R-:W-:Y:S01]  /*02e0*/  IMAD.MOV.U32 R7, RZ, RZ, R15 ;  /* 0x000000ffff077224 */ /* 0x000fe200078e000f */
[----:B---3--:R-:W-:-:S11]  /*02f0*/  DFMA R4, R8, R10, R4 ;  /* 0x0000000a0804722b */ /* 0x008fd60000000004 */
[----:B------:R-:W-:Y:S05]  /*0300*/  @P0 BRA `(.L_x_3) ;  /* 0xfffffffc00b40947 */ /* 0x000fea000383ffff */
[----:B------:R-:W-:Y:S05]  /*0310*/  BSYNC.RECONVERGENT B1 ;  /* 0x0000000000017941 */ /* 0x000fea0003800200 */
.L_x_2:
[----:B------:R-:W-:Y:S01]  /*0320*/  UMOV UR12, 0x33333333 ;  /* 0x33333333000c7882 */ /* 0x000fe20000000000 */
[----:B------:R-:W-:Y:S02]  /*0330*/  UMOV UR13, 0x3feb3333 ;  /* 0x3feb3333000d7882 */ /* 0x000fe40000000000 */
[----:B------:R-:W-:-:S11]  /*0340*/  DMUL R4, R4, UR12 ;  /* 0x0000000c04047c28 */ /* 0x000fd60008000000 */
.L_x_1:
[----:B------:R-:W-:Y:S05]  /*0350*/  BSYNC.RECONVERGENT B0 ;  /* 0x0000000000007941 */ /* 0x000fea0003800200 */
.L_x_0:
[----:B------:R-:W0:Y:S01]  /*0360*/  LDCU.64 UR6, c[0x0][0x3a8] ;  /* 0x00007500ff0677ac */ /* 0x000e220008000a00 */
[----:B------:R-:W-:Y:S01]  /*0370*/  IMAD.MOV.U32 R2, RZ, RZ, 0x1 ;  /* 0x00000001ff027424 */ /* 0x000fe200078e00ff */
[----:B0-----:R-:W0:Y:S01]  /*0380*/  I2F.F64.U64 R8, UR6 ;  /* 0x0000000600087d12 */ /* 0x001e220008301800 */
[----:B------:R-:W-:Y:S01]  /*0390*/  UMOV UR6, 0x33333334 ;  /* 0x3333333400067882 */ /* 0x000fe20000000000 */
[----:B------:R-:W-:-:S06]  /*03a0*/  UMOV UR7, 0x3fc33333 ;  /* 0x3fc3333300077882 */ /* 0x000fcc0000000000 */
[----:B0-----:R-:W0:Y:S02]  /*03b0*/  MUFU.RCP64H R3, R9 ;  /* 0x0000000900037308 */ /* 0x001e240000001800 */
[----:B0-----:R-:W-:-:S08]  /*03c0*/  DFMA R10, -R8, R2, 1 ;  /* 0x3ff00000080a742b */ /* 0x001fd00000000102 */
[----:B------:R-:W-:-:S08]  /*03d0*/  DFMA R10, R10, R10, R10 ;  /* 0x0000000a0a0a722b */ /* 0x000fd0000000000a */
[----:B------:R-:W-:-:S08]  /*03e0*/  DFMA R10, R2, R10, R2 ;  /* 0x0000000a020a722b */ /* 0x000fd00000000002 */
[----:B------:R-:W-:-:S08]  /*03f0*/  DFMA R2, -R8, R10, 1 ;  /* 0x3ff000000802742b */ /* 0x000fd0000000010a */
[----:B------:R-:W-:-:S08]  /*0400*/  DFMA R2, R10, R2, R10 ;  /* 0x000000020a02722b */ /* 0x000fd0000000000a */
[----:B------:R-:W-:-:S08]  /*0410*/  DMUL R10, R2, UR6 ;  /* 0x00000006020a7c28 */ /* 0x000fd00008000000 */
[----:B------:R-:W-:-:S08]  /*0420*/  DFMA R12, -R8, R10, UR6 ;  /* 0x00000006080c7e2b */ /* 0x000fd0000800010a */
[----:B------:R-:W-:-:S10]  /*0430*/  DFMA R2, R2, R12, R10 ;  /* 0x0000000c0202722b */ /* 0x000fd4000000000a */
[----:B------:R-:W-:-:S05]  /*0440*/  FFMA R7, RZ, R9, R3 ;  /* 0x00000009ff077223 */ /* 0x000fca0000000003 */
[----:B------:R-:W-:-:S13]  /*0450*/  FSETP.GT.AND P0, PT, |R7|, 1.469367938527859385e-39, PT ;  /* 0x001000000700780b */ /* 0x000fda0003f04200 */
[----:B------:R-:W-:Y:S05]  /*0460*/  @P0 BRA `(.L_x_4) ;  /* 0x0000000000080947 */ /* 0x000fea0003800000 */
[----:B------:R-:W-:-:S07]  /*0470*/  MOV R10, 0x490 ;  /* 0x00000490000a7802 */ /* 0x000fce0000000f00 */
[----:B------:R-:W-:Y:S05]  /*0480*/  CALL.REL.NOINC `($__internal_0_$__cuda_sm20_div_rn_f64_full) ;  /* 0x0000000000187944 */ /* 0x000fea0003c00000 */
.L_x_4:
[----:B------:R-:W0:Y:S01]  /*0490*/  LDCU.64 UR6, c[0x0][0x3a0] ;  /* 0x00007400ff0677ac */ /* 0x000e220008000a00 */
[----:B------:R-:W-:Y:S01]  /*04a0*/  DADD R4, R2, R4 ;  /* 0x0000000002047229 */ /* 0x000fe20000000004 */
[----:B0-----:R-:W-:-:S04]  /*04b0*/  IADD3 R8, P0, PT, R0, UR6, RZ ;  /* 0x0000000600087c10 */ /* 0x001fc8000ff1e0ff */
[----:B------:R-:W-:-:S05]  /*04c0*/  IADD3.X R9, PT, PT, R6, UR7, RZ, P0, !PT ;  /* 0x0000000706097c10 */ /* 0x000fca00087fe4ff */
[----:B------:R-:W-:Y:S01]  /*04d0*/  STG.E.64 desc[UR4][R8.64], R4 ;  /* 0x0000000408007986 */ /* 0x000fe2000c101b04 */
[----:B------:R-:W-:Y:S05]  /*04e0*/  EXIT ;  /* 0x000000000000794d */ /* 0x000fea0003800000 */
        .weak           $__internal_0_$__cuda_sm20_div_rn_f64_full
        .type           $__internal_0_$__cuda_sm20_div_rn_f64_full,@function
        .size           $__internal_0_$__cuda_sm20_div_rn_f64_full,(.L_x_9 - $__internal_0_$__cuda_sm20_div_rn_f64_full)
$__internal_0_$__cuda_sm20_div_rn_f64_full:
[C---:B------:R-:W-:Y:S01]  /*04f0*/  FSETP.GEU.AND P0, PT, |R9|.reuse, 1.469367938527859385e-39, PT ;  /* 0x001000000900780b */ /* 0x040fe20003f0e200 */
[----:B------:R-:W-:Y:S01]  /*0500*/  IMAD.MOV.U32 R12, RZ, RZ, 0x1 ;  /* 0x00000001ff0c7424 */ /* 0x000fe200078e00ff */
[C---:B------:R-:W-:Y:S01]  /*0510*/  LOP3.LUT R2, R9.reuse, 0x800fffff, RZ, 0xc0, !PT ;  /* 0x800fffff09027812 */ /* 0x040fe200078ec0ff */
[----:B------:R-:W-:Y:S01]  /*0520*/  IMAD.MOV.U32 R7, RZ, RZ, 0x1ca00000 ;  /* 0x1ca00000ff077424 */ /* 0x000fe200078e00ff */
[----:B------:R-:W-:Y:S01]  /*0530*/  LOP3.LUT R11, R9, 0x7ff00000, RZ, 0xc0, !PT ;  /* 0x7ff00000090b7812 */ /* 0x000fe200078ec0ff */
[----:B------:R-:W-:Y:S01]  /*0540*/  IMAD.MOV.U32 R20, RZ, RZ, 0x3fc00000 ;  /* 0x3fc00000ff147424 */ /* 0x000fe200078e00ff */
[----:B------:R-:W-:Y:S01]  /*0550*/  LOP3.LUT R3, R2, 0x3ff00000, RZ, 0xfc, !PT ;  /* 0x3ff0000002037812 */ /* 0x000fe200078efcff */
[----:B------:R-:W-:Y:S01]  /*0560*/  IMAD.MOV.U32 R2, RZ, RZ, R8 ;  /* 0x000000ffff027224 */ /* 0x000fe200078e0008 */
[----:B------:R-:W-:Y:S01]  /*0570*/  ISETP.LE.U32.AND P1, PT, R11, 0x3fc00000, PT ;  /* 0x3fc000000b00780c */ /* 0x000fe20003f23070 */
[----:B------:R-:W-:-:S03]  /*0580*/  VIADD R21, R20, 0xffffffff ;  /* 0xffffffff14157836 */ /* 0x000fc60000000000 */
[----:B------:R-:W-:Y:S01]  /*0590*/  SEL R16, R7, 0x63400000, !P1 ;  /* 0x6340000007107807 */ /* 0x000fe20004800000 */
[----:B------:R-:W-:-:S03]  /*05a0*/  @!P0 DMUL R2, R8, 8.98846567431157953865e+307 ;  /* 0x7fe0000008028828 */ /* 0x000fc60000000000 */
[----:B------:R-:W-:Y:S01]  /*05b0*/  LOP3.LUT R17, R16, 0x33333, RZ, 0xfc, !PT ;  /* 0x0003333310117812 */ /* 0x000fe200078efcff */
[----:B------:R-:W-:Y:S02]  /*05c0*/  IMAD.MOV.U32 R16, RZ, RZ, 0x33333334 ;  /* 0x33333334ff107424 */ /* 0x000fe400078e00ff */
[----:B------:R-:W0:Y:S04]  /*05d0*/  MUFU.RCP64H R13, R3 ;  /* 0x00000003000d7308 */ /* 0x000e280000001800 */
[----:B------:R-:W-:Y:S02]  /*05e0*/  @!P0 LOP3.LUT R11, R3, 0x7ff00000, RZ, 0xc0, !PT ;  /* 0x7ff00000030b8812 */ /* 0x000fe400078ec0ff */
[----:B------:R-:W-:-:S03]  /*05f0*/  ISETP.GT.U32.AND P0, PT, R21, 0x7feffffe, PT ;  /* 0x7feffffe1500780c */ /* 0x000fc60003f04070 */
[----:B------:R-:W-:-:S05]  /*0600*/  VIADD R21, R11, 0xffffffff ;  /* 0xffffffff0b157836 */ /* 0x000fca0000000000 */
[----:B------:R-:W-:Y:S01]  /*0610*/  ISETP.GT.U32.OR P0, PT, R21, 0x7feffffe, P0 ;  /* 0x7feffffe1500780c */ /* 0x000fe20000704470 */
[----:B0-----:R-:W-:-:S08]  /*0620*/  DFMA R14, R12, -R2, 1 ;  /* 0x3ff000000c0e742b */ /* 0x001fd00000000802 */
[----:B------:R-:W-:-:S08]  /*0630*/  DFMA R14, R14, R14, R14 ;  /* 0x0000000e0e0e722b */ /* 0x000fd0000000000e */
[----:B------:R-:W-:-:S08]  /*0640*/  DFMA R12, R12, R14, R12 ;  /* 0x0000000e0c0c722b */ /* 0x000fd0000000000c */
[----:B------:R-:W-:-:S08]  /*0650*/  DFMA R14, R12, -R2, 1 ;  /* 0x3ff000000c0e742b */ /* 0x000fd00000000802 */
[----:B------:R-:W-:-:S08]  /*0660*/  DFMA R12, R12, R14, R12 ;  /* 0x0000000e0c0c722b */ /* 0x000fd0000000000c */
[----:B------:R-:W-:-:S08]  /*0670*/  DMUL R14, R12, R16 ;  /* 0x000000100c0e7228 */ /* 0x000fd00000000000 */
[----:B------:R-:W-:-:S08]  /*0680*/  DFMA R18, R14, -R2, R16 ;  /* 0x800000020e12722b */ /* 0x000fd00000000010 */
[----:B------:R-:W-:Y:S01]  /*0690*/  DFMA R12, R12, R18, R14 ;  /* 0x000000120c0c722b */ /* 0x000fe2000000000e */
[----:B------:R-:W-:Y:S10]  /*06a0*/  @P0 BRA `(.L_x_5) ;  /* 0x0000000000740947 */ /* 0x000ff40003800000 */
[----:B------:R-:W-:Y:S01]  /*06b0*/  LOP3.LUT R15, R9, 0x7ff00000, RZ, 0xc0, !PT ;  /* 0x7ff00000090f7812 */ /* 0x000fe200078ec0ff */
[----:B------:R-:W-:Y:S02]  /*06c0*/  IMAD.MOV.U32 R11, RZ, RZ, 0x3fc00000 ;  /* 0x3fc00000ff0b7424 */ /* 0x000fe400078e00ff */
[----:B------:R-:W-:Y:S01]  /*06d0*/  IMAD.MOV.U32 R18, RZ, RZ, RZ ;  /* 0x000000ffff127224 */ /* 0x000fe200078e00ff */
[----:B------:R-:W-:Y:S01]  /*06e0*/  ISETP.LE.U32.AND P0, PT, R15, 0x3fc00000, PT ;  /* 0x3fc000000f00780c */ /* 0x000fe20003f03070 */
[----:B------:R-:W-:-:S05]  /*06f0*/  IMAD.MOV R14, RZ, RZ, -R15 ;  /* 0x000000ffff0e7224 */ /* 0x000fca00078e0a0f */
[----:B------:R-:W-:Y:S02]  /*0700*/  VIADDMNMX R11, R14, R11, 0xb9600000, !PT ;  /* 0xb96000000e0b7446 */ /* 0x000fe4000780010b */
[----:B------:R-:W-:Y:S02]  /*0710*/  SEL R14, R7, 0x63400000, !P0 ;  /* 0x63400000070e7807 */ /* 0x000fe40004000000 */
[----:B------:R-:W-:-:S05]  /*0720*/  VIMNMX R11, PT, PT, R11, 0x46a00000, PT ;  /* 0x46a000000b0b7848 */ /* 0x000fca0003fe0100 */
[----:B------:R-:W-:-:S04]  /*0730*/  IMAD.IADD R11, R11, 0x1, -R14 ;  /* 0x000000010b0b7824 */ /* 0x000fc800078e0a0e */
[----:B------:R-:W-:-:S06]  /*0740*/  VIADD R19, R11, 0x7fe00000 ;  /* 0x7fe000000b137836 */ /* 0x000fcc0000000000 */
[----:B------:R-:W-:-:S10]  /*0750*/  DMUL R14, R12, R18 ;  /* 0x000000120c0e7228 */ /* 0x000fd40000000000 */
[----:B------:R-:W-:-:S13]  /*0760*/  FSETP.GTU.AND P0, PT, |R15|, 1.469367938527859385e-39, PT ;  /* 0x001000000f00780b */ /* 0x000fda0003f0c200 */
[----:B------:R-:W-:Y:S05]  /*0770*/  @P0 BRA `(.L_x_6) ;  /* 0x0000000000840947 */ /* 0x000fea0003800000 */
[----:B------:R-:W-:Y:S01]  /*0780*/  DFMA R2, R12, -R2, R16 ;  /* 0x800000020c02722b */ /* 0x000fe20000000010 */
[----:B------:R-:W-:-:S09]  /*0790*/  IMAD.MOV.U32 R18, RZ, RZ, RZ ;  /* 0x000000ffff127224 */ /* 0x000fd200078e00ff */
[C---:B------:R-:W-:Y:S02]  /*07a0*/  FSETP.NEU.AND P0, PT, R3.reuse, RZ, PT ;  /* 0x000000ff0300720b */ /* 0x040fe40003f0d000 */
[----:B------:R-:W-:-:S04]  /*07b0*/  LOP3.LUT R9, R3, 0x80000000, R9, 0x48, !PT ;  /* 0x8000000003097812 */ /* 0x000fc800078e4809 */
[----:B------:R-:W-:-:S07]  /*07c0*/  LOP3.LUT R19, R9, R19, RZ, 0xfc, !PT ;  /* 0x0000001309137212 */ /* 0x000fce00078efcff */
[----:B------:R-:W-:Y:S05]  /*07d0*/  @!P0 BRA `(.L_x_6) ;  /* 0x00000000006c8947 */ /* 0x000fea0003800000 */
[----:B------:R-:W-:Y:S01]  /*07e0*/  IMAD.MOV R3, RZ, RZ, -R11 ;  /* 0x000000ffff037224 */ /* 0x000fe200078e0a0b */
[----:B------:R-:W-:Y:S01]  /*07f0*/  IADD3 R11, PT, PT, -R11, -0x43300000, RZ ;  /* 0xbcd000000b0b7810 */ /* 0x000fe20007ffe1ff */
[----:B------:R-:W-:-:S06]  /*0800*/  IMAD.MOV.U32 R2, RZ, RZ, RZ ;  /* 0x000000ffff027224 */ /* 0x000fcc00078e00ff */
[----:B------:R-:W-:Y:S02]  /*0810*/  DFMA R2, R14, -R2, R12 ;  /* 0x800000020e02722b */ /* 0x000fe4000000000c */
[----:B------:R-:W-:-:S08]  /*0820*/  DMUL.RP R12, R12, R18 ;  /* 0x000000120c0c7228 */ /* 0x000fd00000008000 */
[----:B------:R-:W-:Y:S02]  /*0830*/  FSETP.NEU.AND P0, PT, |R3|, R11, PT ;  /* 0x0000000b0300720b */ /* 0x000fe40003f0d200 */
[----:B------:R-:W-:Y:S02]  /*0840*/  LOP3.LUT R9, R13, R9, RZ, 0x3c, !PT ;  /* 0x000000090d097212 */ /* 0x000fe400078e3cff */
[----:B------:R-:W-:Y:S02]  /*0850*/  FSEL R14, R12, R14, !P0 ;  /* 0x0000000e0c0e7208 */ /* 0x000fe40004000000 */
[----:B------:R-:W-:Y:S01]  /*0860*/  FSEL R15, R9, R15, !P0 ;  /* 0x0000000f090f7208 */ /* 0x000fe20004000000 */
[----:B------:R-:W-:Y:S06]  /*0870*/  BRA `(.L_x_6) ;  /* 0x0000000000447947 */ /* 0x000fec0003800000 */
.L_x_5:
[----:B------:R-:W-:-:S14]  /*0880*/  DSETP.NAN.AND P0, PT, R8, R8, PT ;  /* 0x000000080800722a */ /* 0x000fdc0003f08000 */
[----:B------:R-:W-:Y:S05]  /*0890*/  @P0 BRA `(.L_x_7) ;  /* 0x0000000000340947 */ /* 0x000fea0003800000 */
[----:B------:R-:W-:Y:S01]  /*08a0*/  ISETP.NE.AND P0, PT, R20, R11, PT ;  /* 0x0000000b1400720c */ /* 0x000fe20003f05270 */
[----:B------:R-:W-:Y:S02]  /*08b0*/  IMAD.MOV.U32 R14, RZ, RZ, 0x0 ;  /* 0x00000000ff0e7424 */ /* 0x000fe400078e00ff */
[----:B------:R-:W-:-:S10]  /*08c0*/  IMAD.MOV.U32 R15, RZ, RZ, -0x80000 ;  /* 0xfff80000ff0f7424 */ /* 0x000fd400078e00ff */
[----:B------:R-:W-:Y:S05]  /*08d0*/  @!P0 BRA `(.L_x_6) ;  /* 0x00000000002c8947 */ /* 0x000fea0003800000 */
[----:B------:R-:W-:Y:S02]  /*08e0*/  ISETP.NE.AND P0, PT, R20, 0x7ff00000, PT ;  /* 0x7ff000001400780c */ /* 0x000fe40003f05270 */
[----:B------:R-:W-:Y:S02]  /*08f0*/  LOP3.LUT R8, R9, 0x3fc33333, RZ, 0x3c, !PT ;  /* 0x3fc3333309087812 */ /* 0x000fe400078e3cff */
[----:B------:R-:W-:Y:S02]  /*0900*/  ISETP.EQ.OR P0, PT, R11, RZ, !P0 ;  /* 0x000000ff0b00720c */ /* 0x000fe40004702670 */
[----:B------:R-:W-:-:S11]  /*0910*/  LOP3.LUT R15, R8, 0x80000000, RZ, 0xc0, !PT ;  /* 0x80000000080f7812 */ /* 0x000fd600078ec0ff */
[----:B------:R-:W-:Y:S01]  /*0920*/  @P0 LOP3.LUT R2, R15, 0x7ff00000, RZ, 0xfc, !PT ;  /* 0x7ff000000f020812 */ /* 0x000fe200078efcff */
[----:B------:R-:W-:Y:S02]  /*0930*/  @!P0 IMAD.MOV.U32 R14, RZ, RZ, RZ ;  /* 0x000000ffff0e8224 */ /* 0x000fe400078e00ff */
[----:B------:R-:W-:Y:S02]  /*0940*/  @P0 IMAD.MOV.U32 R14, RZ, RZ, RZ ;  /* 0x000000ffff0e0224 */ /* 0x000fe400078e00ff */
[----:B------:R-:W-:Y:S01]  /*0950*/  @P0 IMAD.MOV.U32 R15, RZ, RZ, R2 ;  /* 0x000000ffff0f0224 */ /* 0x000fe200078e0002 */
[----:B------:R-:W-:Y:S06]  /*0960*/  BRA `(.L_x_6) ;  /* 0x0000000000087947 */ /* 0x000fec0003800000 */
.L_x_7:
[----:B------:R-:W-:Y:S01]  /*0970*/  LOP3.LUT R15, R9, 0x80000, RZ, 0xfc, !PT ;  /* 0x00080000090f7812 */ /* 0x000fe200078efcff */
[----:B------:R-:W-:-:S07]  /*0980*/  IMAD.MOV.U32 R14, RZ, RZ, R8 ;  /* 0x000000ffff0e7224 */ /* 0x000fce00078e0008 */
.L_x_6:
[----:B------:R-:W-:Y:S02]  /*0990*/  IMAD.MOV.U32 R11, RZ, RZ, 0x0 ;  /* 0x00000000ff0b7424 */ /* 0x000fe400078e00ff */
[----:B------:R-:W-:Y:S02]  /*09a0*/  IMAD.MOV.U32 R2, RZ, RZ, R14 ;  /* 0x000000ffff027224 */ /* 0x000fe400078e000e */
[----:B------:R-:W-:Y:S01]  /*09b0*/  IMAD.MOV.U32 R3, RZ, RZ, R15 ;  /* 0x000000ffff037224 */ /* 0x000fe200078e000f */
[----:B------:R-:W-:Y:S06]  /*09c0*/  RET.REL.NODEC R10 `(_Z12pagerank_csrIdEvPT_PyS2_PdS3_y) ;  /* 0xfffffff40a8c7950 */ /* 0x000fec0003c3ffff */
.L_x_8:
[----:B------:R-:W-:-:S00]  /*09d0*/  BRA `(.L_x_8) ;  /* 0xfffffffc00fc7947 */ /* 0x000fc0000383ffff */
[----:B------:R-:W-:-:S00]  /*09e0*/  NOP ;  /* 0x0000000000007918 */ /* 0x000fc00000000000 */
        /* <DEDUP_REMOVED lines=9> */
.L_x_9:


//--------------------- .nv.shared.reserved.0     --------------------------
	.section	.nv.shared.reserved.0,"aw",@nobits
	.weak		__nv_reservedSMEM_offset_0_alias
	.size		__nv_reservedSMEM_offset_0_alias, 0, 64
	.other		__nv_reservedSMEM_offset_0_alias,@"STO_CUDA_RESERVED_SHARED STV_DEFAULT"
__nv_reservedSMEM_offset_0_alias:
	.zero		0
	.zero		64


//--------------------- .nv.constant0._Z12pagerank_csrIdEvPT_PyS2_PdS3_y --------------------------
	.section	.nv.constant0._Z12pagerank_csrIdEvPT_PyS2_PdS3_y,"a",@progbits
	.sectionflags	@""
	.align	4
.nv.constant0._Z12pagerank_csrIdEvPT_PyS2_PdS3_y:
	.zero		944


//--------------------- SYMBOLS --------------------------

	.type		.nv.reservedSmem.offset0,@object
	.size		.nv.reservedSmem.offset0,0x4
